//
// Generated by NVIDIA NVVM Compiler
//
// Compiler Build ID: CL-36424714
// Cuda compilation tools, release 13.0, V13.0.88
// Based on NVVM 20.0.0
//

.version 9.0
.target sm_100
.address_size 64

	// .globl	_Z15simulate_on_GPUP10GPU_MemoryPv

.visible .entry _Z15simulate_on_GPUP10GPU_MemoryPv(
	.param .u64 .ptr .align 1 _Z15simulate_on_GPUP10GPU_MemoryPv_param_0,
	.param .u64 .ptr .align 1 _Z15simulate_on_GPUP10GPU_MemoryPv_param_1
)
{
	.reg .pred 	%p<2>;
	.reg .b32 	%r<6>;
	.reg .b64 	%rd<13>;

	ld.param.u64 	%rd1, [_Z15simulate_on_GPUP10GPU_MemoryPv_param_0];
	mov.u32 	%r1, %ctaid.x;
	mov.u32 	%r2, %ntid.x;
	mov.u32 	%r3, %tid.x;
	mad.lo.s32 	%r4, %r1, %r2, %r3;
	setp.ne.s32 	%p1, %r4, 1;
	@%p1 bra 	$L__BB0_2;
	cvta.to.global.u64 	%rd2, %rd1;
	ld.global.u64 	%rd3, [%rd2];
	st.global.u64 	[%rd2+8], %rd3;
	add.s64 	%rd4, %rd3, 1200;
	st.global.u64 	[%rd2+16], %rd4;
	add.s64 	%rd5, %rd3, 2400;
	st.global.u64 	[%rd2+24], %rd5;
	add.s64 	%rd6, %rd3, 3600;
	st.global.u64 	[%rd2+32], %rd6;
	add.s64 	%rd7, %rd3, 4800;
	st.global.u64 	[%rd2+40], %rd7;
	add.s64 	%rd8, %rd3, 6000;
	st.global.u64 	[%rd2+48], %rd8;
	add.s64 	%rd9, %rd3, 7200;
	st.global.u64 	[%rd2+56], %rd9;
	add.s64 	%rd10, %rd3, 8400;
	st.global.u64 	[%rd2+64], %rd10;
	add.s64 	%rd11, %rd3, 9600;
	st.global.u64 	[%rd2+72], %rd11;
	add.s64 	%rd12, %rd3, 10800;
	st.global.u64 	[%rd2+80], %rd12;
	ld.u32 	%r5, [%rd3+48];
	st.global.u32 	[%rd2+88], %r5;
$L__BB0_2:
	ret;

}


// ===== COMPILED SASS (sm_100) =====

	.target	sm_100

	.elftype	@"ET_EXEC"


//--------------------- .note.nv.tkinfo           --------------------------
	.section	.note.nv.tkinfo,"",@"SHT_NOTE"
	.sectionflags	@"SHF_NOTE_NV_TKINFO"
	.tkinfo
        /*0018*/ 	.word	0x00000002
        /*0030*/ 	.string	""
        /*0030*/ 	.string	"ptxas"
        /*0030*/ 	.string	"Cuda compilation tools, release 13.0, V13.0.88"
        /*0030*/ 	.string	"Build cuda_13.0.r13.0/compiler.36424714_0"
        /*0030*/ 	.string	"-arch sm_100 -m 64 "



//--------------------- .note.nv.cuinfo           --------------------------
	.section	.note.nv.cuinfo,"",@"SHT_NOTE"
	.sectionflags	@"SHF_NOTE_NV_CUINFO"
        /*0018*/ 	.short	0x0002
        /*001a*/ 	.short	0x0064
        /*001c*/ 	.short	0x0082
	.zero		2


//--------------------- .nv.info                  --------------------------
	.section	.nv.info,"",@"SHT_CUDA_INFO"
	.align	4


	//----- nvinfo : EIATTR_REGCOUNT
	.align		4
        /*0000*/ 	.byte	0x04, 0x2f
        /*0002*/ 	.short	(.L_1 - .L_0)
	.align		4
.L_0:
        /*0004*/ 	.word	index@(_Z15simulate_on_GPUP10GPU_MemoryPv)
        /*0008*/ 	.word	0x00000016


	//----- nvinfo : EIATTR_FRAME_SIZE
	.align		4
.L_1:
        /*000c*/ 	.byte	0x04, 0x11
        /*000e*/ 	.short	(.L_3 - .L_2)
	.align		4
.L_2:
        /*0010*/ 	.word	index@(_Z15simulate_on_GPUP10GPU_MemoryPv)
        /*0014*/ 	.word	0x00000000


	//----- nvinfo : EIATTR_MIN_STACK_SIZE
	.align		4
.L_3:
        /*0018*/ 	.byte	0x04, 0x12
        /*001a*/ 	.short	(.L_5 - .L_4)
	.align		4
.L_4:
        /*001c*/ 	.word	index@(_Z15simulate_on_GPUP10GPU_MemoryPv)
        /*0020*/ 	.word	0x00000000
.L_5:


//--------------------- .nv.compat                --------------------------
	.section	.nv.compat,"",@"SHT_CUDA_COMPAT_INFO"
	.align	4
        /*0000*/ 	.byte	0x02, 0x09, 0x00, 0x00, 0x02, 0x02, 0x01, 0x00, 0x02, 0x05, 0x05, 0x00, 0x03, 0x07, 0x01, 0x01
        /*0010*/ 	.byte	0x02, 0x03, 0x00, 0x00, 0x02, 0x06, 0x01, 0x00, 0x04, 0x0b, 0x08, 0x00, 0x09, 0x00, 0x00, 0x00
        /*0020*/ 	.byte	0x00, 0x00, 0x00, 0x00


//--------------------- .nv.info._Z15simulate_on_GPUP10GPU_MemoryPv --------------------------
	.section	.nv.info._Z15simulate_on_GPUP10GPU_MemoryPv,"",@"SHT_CUDA_INFO"
	.sectionflags	@""
	.align	4


	//----- nvinfo : EIATTR_CUDA_API_VERSION
	.align		4
        /*0000*/ 	.byte	0x04, 0x37
        /*0002*/ 	.short	(.L_7 - .L_6)
.L_6:
        /*0004*/ 	.word	0x00000082


	//----- nvinfo : EIATTR_KPARAM_INFO
	.align		4
.L_7:
        /*0008*/ 	.byte	0x04, 0x17
        /*000a*/ 	.short	(.L_9 - .L_8)
.L_8:
        /*000c*/ 	.word	0x00000000
        /*0010*/ 	.short	0x0001
        /*0012*/ 	.short	0x0008
        /*0014*/ 	.byte	0x00, 0xf5, 0x21, 0x00


	//----- nvinfo : EIATTR_KPARAM_INFO
	.align		4
.L_9:
        /*0018*/ 	.byte	0x04, 0x17
        /*001a*/ 	.short	(.L_11 - .L_10)
.L_10:
        /*001c*/ 	.word	0x00000000
        /*0020*/ 	.short	0x0000
        /*0022*/ 	.short	0x0000
        /*0024*/ 	.byte	0x00, 0xf5, 0x21, 0x00


	//----- nvinfo : EIATTR_SPARSE_MMA_MASK
	.align		4
.L_11:
        /*0028*/ 	.byte	0x03, 0x50
        /*002a*/ 	.short	0x0000


	//----- nvinfo : EIATTR_MAXREG_COUNT
	.align		4
        /*002c*/ 	.byte	0x03, 0x1b
        /*002e*/ 	.short	0x00ff


	//----- nvinfo : EIATTR_MERCURY_ISA_VERSION
	.align		4
        /*0030*/ 	.byte	0x03, 0x5f
        /*0032*/ 	.short	0x0101


	//----- nvinfo : EIATTR_VRC_CTA_INIT_COUNT
	.align		4
        /*0034*/ 	.byte	0x02, 0x4a
	.zero		1
	.zero		1


	//----- nvinfo : EIATTR_EXIT_INSTR_OFFSETS
	.align		4
        /*0038*/ 	.byte	0x04, 0x1c
        /*003a*/ 	.short	(.L_13 - .L_12)


	//   ....[0]....
.L_12:
        /*003c*/ 	.word	0x00000060


	//   ....[1]....
        /*0040*/ 	.word	0x00000280


	//----- nvinfo : EIATTR_CBANK_PARAM_SIZE
	.align		4
.L_13:
        /*0044*/ 	.byte	0x03, 0x19
        /*0046*/ 	.short	0x0010


	//----- nvinfo : EIATTR_PARAM_CBANK
	.align		4
        /*0048*/ 	.byte	0x04, 0x0a
        /*004a*/ 	.short	(.L_15 - .L_14)
	.align		4
.L_14:
        /*004c*/ 	.word	index@(.nv.constant0._Z15simulate_on_GPUP10GPU_MemoryPv)
        /*0050*/ 	.short	0x0380
        /*0052*/ 	.short	0x0010


	//----- nvinfo : EIATTR_SW_WAR
	.align		4
.L_15:
        /*0054*/ 	.byte	0x04, 0x36
        /*0056*/ 	.short	(.L_17 - .L_16)
.L_16:
        /*0058*/ 	.word	0x00000008
.L_17:


//--------------------- .nv.callgraph             --------------------------
	.section	.nv.callgraph,"",@"SHT_CUDA_CALLGRAPH"
	.align	4
	.sectionentsize	8
	.align		4
        /*0000*/ 	.word	0x00000000
	.align		4
        /*0004*/ 	.word	0xffffffff
	.align		4
        /*0008*/ 	.word	0x00000000
	.align		4
        /*000c*/ 	.word	0xfffffffe
	.align		4
        /*0010*/ 	.word	0x00000000
	.align		4
        /*0014*/ 	.word	0xfffffffd
	.align		4
        /*0018*/ 	.word	0x00000000
	.align		4
        /*001c*/ 	.word	0xfffffffc


//--------------------- .text._Z15simulate_on_GPUP10GPU_MemoryPv --------------------------
	.section	.text._Z15simulate_on_GPUP10GPU_MemoryPv,"ax",@progbits
	.align	128
        .global         _Z15simulate_on_GPUP10GPU_MemoryPv
        .type           _Z15simulate_on_GPUP10GPU_MemoryPv,@function
        .size           _Z15simulate_on_GPUP10GPU_MemoryPv,(.L_x_1 - _Z15simulate_on_GPUP10GPU_MemoryPv)
        .other          _Z15simulate_on_GPUP10GPU_MemoryPv,@"STO_CUDA_ENTRY STV_DEFAULT"
_Z15simulate_on_GPUP10GPU_MemoryPv:
.text._Z15simulate_on_GPUP10GPU_MemoryPv:
[----:B------:R-:W-:Y:S01]  /*0000*/  LDC R1, c[0x0][0x37c] ;  /* 0x0000df00ff017b82 */ /* 0x000fe20000000800 */
[----:B------:R-:W0:Y:S07]  /*0010*/  S2R R3, SR_TID.X ;  /* 0x0000000000037919 */ /* 0x000e2e0000002100 */
[----:B------:R-:W0:Y:S08]  /*0020*/  S2UR UR4, SR_CTAID.X ;  /* 0x00000000000479c3 */ /* 0x000e300000002500 */
[----:B------:R-:W0:Y:S02]  /*0030*/  LDC R0, c[0x0][0x360] ;  /* 0x0000d800ff007b82 */ /* 0x000e240000000800 */
[----:B0-----:R-:W-:-:S05]  /*0040*/  IMAD R0, R0, UR4, R3 ;  /* 0x0000000400007c24 */ /* 0x001fca000f8e0203 */
[----:B------:R-:W-:-:S13]  /*0050*/  ISETP.NE.AND P0, PT, R0, 0x1, PT ;  /* 0x000000010000780c */ /* 0x000fda0003f05270 */
[----:B------:R-:W-:Y:S05]  /*0060*/  @P0 EXIT ;  /* 0x000000000000094d */ /* 0x000fea0003800000 */
[----:B------:R-:W0:Y:S01]  /*0070*/  LDC.64 R2, c[0x0][0x380] ;  /* 0x0000e000ff027b82 */ /* 0x000e220000000a00 */
[----:B------:R-:W0:Y:S02]  /*0080*/  LDCU.64 UR4, c[0x0][0x358] ;  /* 0x00006b00ff0477ac */ /* 0x000e240008000a00 */
[----:B0-----:R-:W2:Y:S02]  /*0090*/  LDG.E.64 R4, desc[UR4][R2.64] ;  /* 0x0000000402047981 */ /* 0x001ea4000c1e1b00 */
[C---:B--2---:R-:W-:Y:S02]  /*00a0*/  IADD3 R6, P0, PT, R4.reuse, 0x4b0, RZ ;  /* 0x000004b004067810 */ /* 0x044fe40007f1e0ff */
[----:B------:R-:W-:Y:S01]  /*00b0*/  STG.E.64 desc[UR4][R2.64+0x8], R4 ;  /* 0x0000080402007986 */ /* 0x000fe2000c101b04 */
[C---:B------:R-:W-:Y:S02]  /*00c0*/  IADD3 R8, P1, PT, R4.reuse, 0x960, RZ ;  /* 0x0000096004087810 */ /* 0x040fe40007f3e0ff */
[C---:B------:R-:W-:Y:S01]  /*00d0*/  IADD3 R14, P2, PT, R4.reuse, 0x1770, RZ ;  /* 0x00001770040e7810 */ /* 0x040fe20007f5e0ff */
[--C-:B------:R-:W-:Y:S01]  /*00e0*/  IMAD.X R7, RZ, RZ, R5.reuse, P0 ;  /* 0x000000ffff077224 */ /* 0x100fe200000e0605 */
[C---:B------:R-:W-:Y:S01]  /*00f0*/  IADD3 R10, P0, PT, R4.reuse, 0xe10, RZ ;  /* 0x00000e10040a7810 */ /* 0x040fe20007f1e0ff */
[--C-:B------:R-:W-:Y:S01]  /*0100*/  IMAD.X R9, RZ, RZ, R5.reuse, P1 ;  /* 0x000000ffff097224 */ /* 0x100fe200008e0605 */
[C---:B------:R-:W-:Y:S01]  /*0110*/  IADD3 R12, P1, PT, R4.reuse, 0x12c0, RZ ;  /* 0x000012c0040c7810 */ /* 0x040fe20007f3e0ff */
[--C-:B------:R-:W-:Y:S01]  /*0120*/  IMAD.X R15, RZ, RZ, R5.reuse, P2 ;  /* 0x000000ffff0f7224 */ /* 0x100fe200010e0605 */
[----:B------:R0:W-:Y:S01]  /*0130*/  STG.E.64 desc[UR4][R2.64+0x10], R6 ;  /* 0x0000100602007986 */ /* 0x0001e2000c101b04 */
[--C-:B------:R-:W-:Y:S01]  /*0140*/  IMAD.X R11, RZ, RZ, R5.reuse, P0 ;  /* 0x000000ffff0b7224 */ /* 0x100fe200000e0605 */
[C---:B------:R-:W-:Y:S01]  /*0150*/  IADD3 R16, P0, PT, R4.reuse, 0x1c20, RZ ;  /* 0x00001c2004107810 */ /* 0x040fe20007f1e0ff */
[----:B------:R-:W-:Y:S01]  /*0160*/  IMAD.X R13, RZ, RZ, R5, P1 ;  /* 0x000000ffff0d7224 */ /* 0x000fe200008e0605 */
[----:B------:R1:W-:Y:S01]  /*0170*/  STG.E.64 desc[UR4][R2.64+0x18], R8 ;  /* 0x0000180802007986 */ /* 0x0003e2000c101b04 */
[----:B------:R-:W-:-:S02]  /*0180*/  IADD3 R18, P2, PT, R4, 0x20d0, RZ ;  /* 0x000020d004127810 */ /* 0x000fc40007f5e0ff */
[--C-:B------:R-:W-:Y:S01]  /*0190*/  IMAD.X R17, RZ, RZ, R5.reuse, P0 ;  /* 0x000000ffff117224 */ /* 0x100fe200000e0605 */
[----:B------:R2:W-:Y:S02]  /*01a0*/  STG.E.64 desc[UR4][R2.64+0x20], R10 ;  /* 0x0000200a02007986 */ /* 0x0005e4000c101b04 */
[----:B------:R-:W-:Y:S02]  /*01b0*/  IMAD.X R19, RZ, RZ, R5, P2 ;  /* 0x000000ffff137224 */ /* 0x000fe400010e0605 */
[----:B------:R-:W-:Y:S01]  /*01c0*/  STG.E.64 desc[UR4][R2.64+0x28], R12 ;  /* 0x0000280c02007986 */ /* 0x000fe2000c101b04 */
[----:B0-----:R-:W-:-:S03]  /*01d0*/  IADD3 R6, P1, PT, R4, 0x2580, RZ ;  /* 0x0000258004067810 */ /* 0x001fc60007f3e0ff */
[----:B------:R-:W-:Y:S01]  /*01e0*/  STG.E.64 desc[UR4][R2.64+0x30], R14 ;  /* 0x0000300e02007986 */ /* 0x000fe2000c101b04 */
[----:B-1----:R-:W-:Y:S01]  /*01f0*/  IADD3 R8, P0, PT, R4, 0x2a30, RZ ;  /* 0x00002a3004087810 */ /* 0x002fe20007f1e0ff */
[--C-:B------:R-:W-:Y:S02]  /*0200*/  IMAD.X R7, RZ, RZ, R5.reuse, P1 ;  /* 0x000000ffff077224 */ /* 0x100fe400008e0605 */
[----:B------:R-:W-:Y:S02]  /*0210*/  STG.E.64 desc[UR4][R2.64+0x38], R16 ;  /* 0x0000381002007986 */ /* 0x000fe4000c101b04 */
[----:B------:R-:W-:Y:S02]  /*0220*/  IMAD.X R9, RZ, RZ, R5, P0 ;  /* 0x000000ffff097224 */ /* 0x000fe400000e0605 */
[----:B------:R-:W-:Y:S04]  /*0230*/  STG.E.64 desc[UR4][R2.64+0x40], R18 ;  /* 0x0000401202007986 */ /* 0x000fe8000c101b04 */
[----:B------:R-:W-:Y:S04]  /*0240*/  STG.E.64 desc[UR4][R2.64+0x48], R6 ;  /* 0x0000480602007986 */ /* 0x000fe8000c101b04 */
[----:B------:R-:W-:Y:S04]  /*0250*/  STG.E.64 desc[UR4][R2.64+0x50], R8 ;  /* 0x0000500802007986 */ /* 0x000fe8000c101b04 */
[----:B--2---:R-:W2:Y:S04]  /*0260*/  LD.E R11, desc[UR4][R4.64+0x30] ;  /* 0x00003004040b7980 */ /* 0x004ea8000c101900 */
[----:B--2---:R-:W-:Y:S01]  /*0270*/  STG.E desc[UR4][R2.64+0x58], R11 ;  /* 0x0000580b02007986 */ /* 0x004fe2000c101904 */
[----:B------:R-:W-:Y:S05]  /*0280*/  EXIT ;  /* 0x000000000000794d */ /* 0x000fea0003800000 */
.L_x_0:
[----:B------:R-:W-:-:S00]  /*0290*/  BRA `(.L_x_0) ;  /* 0xfffffffc00fc7947 */ /* 0x000fc0000383ffff */
[----:B------:R-:W-:-:S00]  /*02a0*/  NOP ;  /* 0x0000000000007918 */ /* 0x000fc00000000000 */
        /* <DEDUP_REMOVED lines=13> */
.L_x_1:


//--------------------- .nv.shared.reserved.0     --------------------------
	.section	.nv.shared.reserved.0,"aw",@nobits
	.weak		__nv_reservedSMEM_offset_0_alias
	.size		__nv_reservedSMEM_offset_0_alias, 0, 64
	.other		__nv_reservedSMEM_offset_0_alias,@"STO_CUDA_RESERVED_SHARED STV_DEFAULT"
__nv_reservedSMEM_offset_0_alias:
	.zero		0
	.zero		64


//--------------------- .nv.constant0._Z15simulate_on_GPUP10GPU_MemoryPv --------------------------
	.section	.nv.constant0._Z15simulate_on_GPUP10GPU_MemoryPv,"a",@progbits
	.sectionflags	@""
	.align	4
.nv.constant0._Z15simulate_on_GPUP10GPU_MemoryPv:
	.zero		912


//--------------------- SYMBOLS --------------------------

	.type		.nv.reservedSmem.offset0,@object
	.size		.nv.reservedSmem.offset0,0x4
